	.headerflags	@"EF_CUDA_TEXMODE_UNIFIED EF_CUDA_64BIT_ADDRESS EF_CUDA_ACCELERATORS EF_CUDA_SM90 EF_CUDA_VIRTUAL_SM(EF_CUDA_SM90)"
	.elftype	@"ET_EXEC"


//--------------------- .nv.info                  --------------------------
	.section	.nv.info,"",@"SHT_CUDA_INFO"
	.align	4


	//----- nvinfo : EIATTR_REGCOUNT
	.align		4
        /*0000*/ 	.byte	0x04, 0x2f
        /*0002*/ 	.short	(.L_1 - .L_0)
	.align		4
.L_0:
        /*0004*/ 	.word	index@(triton_poi_fused_rsub_1)
        /*0008*/ 	.word	0x00000008


	//----- nvinfo : EIATTR_MIN_STACK_SIZE
	.align		4
.L_1:
        /*000c*/ 	.byte	0x04, 0x12
        /*000e*/ 	.short	(.L_3 - .L_2)
	.align		4
.L_2:
        /*0010*/ 	.word	index@(triton_poi_fused_rsub_1)
        /*0014*/ 	.word	0x00000000


	//----- nvinfo : EIATTR_FRAME_SIZE
	.align		4
.L_3:
        /*0018*/ 	.byte	0x04, 0x11
        /*001a*/ 	.short	(.L_5 - .L_4)
	.align		4
.L_4:
        /*001c*/ 	.word	index@(triton_poi_fused_rsub_1)
        /*0020*/ 	.word	0x00000000


	//----- nvinfo : EIATTR_MIN_STACK_SIZE
	.align		4
.L_5:
        /*0024*/ 	.byte	0x04, 0x12
        /*0026*/ 	.short	(.L_7 - .L_6)
	.align		4
.L_6:
        /*0028*/ 	.word	index@(triton_poi_fused_rsub_1)
        /*002c*/ 	.word	0x00000000
.L_7:


//--------------------- .nv.info.triton_poi_fused_rsub_1 --------------------------
	.section	.nv.info.triton_poi_fused_rsub_1,"",@"SHT_CUDA_INFO"
	.sectionflags	@""
	.align	4


	//----- nvinfo : EIATTR_CUDA_API_VERSION
	.align		4
        /*0000*/ 	.byte	0x04, 0x37
        /*0002*/ 	.short	(.L_9 - .L_8)
.L_8:
        /*0004*/ 	.word	0x0000007c


	//----- nvinfo : EIATTR_KPARAM_INFO
	.align		4
.L_9:
        /*0008*/ 	.byte	0x04, 0x17
        /*000a*/ 	.short	(.L_11 - .L_10)
.L_10:
        /*000c*/ 	.word	0x00000000
        /*0010*/ 	.short	0x0001
        /*0012*/ 	.short	0x0008
        /*0014*/ 	.byte	0x00, 0xf0, 0x11, 0x00


	//----- nvinfo : EIATTR_KPARAM_INFO
	.align		4
.L_11:
        /*0018*/ 	.byte	0x04, 0x17
        /*001a*/ 	.short	(.L_13 - .L_12)
.L_12:
        /*001c*/ 	.word	0x00000000
        /*0020*/ 	.short	0x0000
        /*0022*/ 	.short	0x0000
        /*0024*/ 	.byte	0x00, 0xf4, 0x21, 0x00


	//----- nvinfo : EIATTR_SPARSE_MMA_MASK
	.align		4
.L_13:
        /*0028*/ 	.byte	0x03, 0x50
        /*002a*/ 	.short	0x0000


	//----- nvinfo : EIATTR_MAXREG_COUNT
	.align		4
        /*002c*/ 	.byte	0x03, 0x1b
        /*002e*/ 	.short	0x00ff


	//----- nvinfo : EIATTR_EXIT_INSTR_OFFSETS
	.align		4
        /*0030*/ 	.byte	0x04, 0x1c
        /*0032*/ 	.short	(.L_15 - .L_14)


	//   ....[0]....
.L_14:
        /*0034*/ 	.word	0x00000100


	//   ....[1]....
        /*0038*/ 	.word	0x00000130


	//----- nvinfo : EIATTR_REQNTID
	.align		4
.L_15:
        /*003c*/ 	.byte	0x04, 0x10
        /*003e*/ 	.short	(.L_17 - .L_16)
.L_16:
        /*0040*/ 	.word	0x00000020
        /*0044*/ 	.word	0x00000001
        /*0048*/ 	.word	0x00000001


	//----- nvinfo : EIATTR_CRS_STACK_SIZE
	.align		4
.L_17:
        /*004c*/ 	.byte	0x04, 0x1e
        /*004e*/ 	.short	(.L_19 - .L_18)
.L_18:
        /*0050*/ 	.word	0x00000000


	//----- nvinfo : EIATTR_CBANK_PARAM_SIZE
	.align		4
.L_19:
        /*0054*/ 	.byte	0x03, 0x19
        /*0056*/ 	.short	0x000c


	//----- nvinfo : EIATTR_PARAM_CBANK
	.align		4
        /*0058*/ 	.byte	0x04, 0x0a
        /*005a*/ 	.short	(.L_21 - .L_20)
	.align		4
.L_20:
        /*005c*/ 	.word	index@(.nv.constant0.triton_poi_fused_rsub_1)
        /*0060*/ 	.short	0x0210
        /*0062*/ 	.short	0x000c


	//----- nvinfo : EIATTR_SW_WAR
	.align		4
.L_21:
        /*0064*/ 	.byte	0x04, 0x36
        /*0066*/ 	.short	(.L_23 - .L_22)
.L_22:
        /*0068*/ 	.word	0x00000008
.L_23:


//--------------------- .nv.callgraph             --------------------------
	.section	.nv.callgraph,"",@"SHT_CUDA_CALLGRAPH"
	.align	4
	.sectionentsize	8
	.align		4
        /*0000*/ 	.word	0x00000000
	.align		4
        /*0004*/ 	.word	0xffffffff
	.align		4
        /*0008*/ 	.word	0x00000000
	.align		4
        /*000c*/ 	.word	0xfffffffe
	.align		4
        /*0010*/ 	.word	0x00000000
	.align		4
        /*0014*/ 	.word	0xfffffffd
	.align		4
        /*0018*/ 	.word	0x00000000
	.align		4
        /*001c*/ 	.word	0xfffffffc


//--------------------- .text.triton_poi_fused_rsub_1 --------------------------
	.section	.text.triton_poi_fused_rsub_1,"ax",@progbits
	.align	128
        .global         triton_poi_fused_rsub_1
        .type           triton_poi_fused_rsub_1,@function
        .size           triton_poi_fused_rsub_1,(.L_x_3 - triton_poi_fused_rsub_1)
        .other          triton_poi_fused_rsub_1,@"STO_CUDA_ENTRY STV_DEFAULT"
triton_poi_fused_rsub_1:
.text.triton_poi_fused_rsub_1:
[----:B------:R-:W0:Y:S02]  /*0000*/  LDC R1, c[0x0][0x28] ;  /* 0x00000a00ff017b82 */ /* 0x000e240000000800 */
[----:B------:R-:W1:Y:S01]  /*0010*/  S2R R4, SR_TID.X ;  /* 0x0000000000047919 */ /* 0x000e620000002100 */
[----:B------:R-:W2:Y:S01]  /*0020*/  LDC.64 R2, c[0x0][0x210] ;  /* 0x00008400ff027b82 */ /* 0x000ea20000000a00 */
[----:B------:R-:W-:Y:S01]  /*0030*/  ULDC.64 UR4, c[0x0][0x208] ;  /* 0x0000820000047ab9 */ /* 0x000fe20000000a00 */
[----:B------:R-:W-:Y:S01]  /*0040*/  BSSY B0, `(.L_x_0) ;  /* 0x000000b000007945 */ /* 0x000fe20003800000 */
[----:B------:R-:W3:Y:S01]  /*0050*/  S2R R5, SR_CTAID.X ;  /* 0x0000000000057919 */ /* 0x000ee20000002500 */
[C---:B-1----:R-:W-:Y:S02]  /*0060*/  LOP3.LUT R0, R4.reuse, 0x3, RZ, 0xc0, !PT ;  /* 0x0000000304007812 */ /* 0x042fe400078ec0ff */
[----:B------:R-:W-:-:S03]  /*0070*/  LOP3.LUT P0, RZ, R4, 0x1c, RZ, 0xc0, !PT ;  /* 0x0000001c04ff7812 */ /* 0x000fc6000780c0ff */
[----:B---3--:R-:W-:Y:S02]  /*0080*/  IMAD R5, R5, 0x4, R0 ;  /* 0x0000000405057824 */ /* 0x008fe400078e0200 */
[----:B------:R-:W-:Y:S02]  /*0090*/  IMAD.MOV.U32 R0, RZ, RZ, RZ ;  /* 0x000000ffff007224 */ /* 0x000fe400078e00ff */
[C---:B--2---:R-:W-:Y:S01]  /*00a0*/  IMAD.WIDE R2, R5.reuse, 0x4, R2 ;  /* 0x0000000405027825 */ /* 0x044fe200078e0202 */
[C---:B------:R-:W-:Y:S02]  /*00b0*/  ISETP.GE.AND P1, PT, R5.reuse, 0x4, PT ;  /* 0x000000040500780c */ /* 0x040fe40003f26270 */
[----:B------:R-:W-:-:S11]  /*00c0*/  ISETP.LT.AND P0, PT, R5, 0x4, !P0 ;  /* 0x000000040500780c */ /* 0x000fd60004701270 */
[----:B------:R-:W-:Y:S05]  /*00d0*/  @P1 BRA `(.L_x_1) ;  /* 0x0000000000041947 */ /* 0x000fea0003800000 */
[----:B------:R1:W5:Y:S02]  /*00e0*/  LDG.E R0, desc[UR4][R2.64] ;  /* 0x0000000402007981 */ /* 0x000364000c1e1900 */
.L_x_1:
[----:B------:R-:W-:Y:S05]  /*00f0*/  BSYNC B0 ;  /* 0x0000000000007941 */ /* 0x000fea0003800000 */
.L_x_0:
[----:B------:R-:W-:Y:S05]  /*0100*/  @!P0 EXIT ;  /* 0x000000000000894d */ /* 0x000fea0003800000 */
[----:B-----5:R-:W-:-:S05]  /*0110*/  FADD R5, -R0, 1 ;  /* 0x3f80000000057421 */ /* 0x020fca0000000100 */
[----:B------:R-:W-:Y:S01]  /*0120*/  STG.E desc[UR4][R2.64], R5 ;  /* 0x0000000502007986 */ /* 0x000fe2000c101904 */
[----:B------:R-:W-:Y:S05]  /*0130*/  EXIT ;  /* 0x000000000000794d */ /* 0x000fea0003800000 */
.L_x_2:
[----:B------:R-:W-:-:S00]  /*0140*/  BRA `(.L_x_2) ;  /* 0xfffffffc00fc7947 */ /* 0x000fc0000383ffff */
[----:B------:R-:W-:-:S00]  /*0150*/  NOP ;  /* 0x0000000000007918 */ /* 0x000fc00000000000 */
        /* <DEDUP_REMOVED lines=10> */
.L_x_3:


//--------------------- .nv.constant0.triton_poi_fused_rsub_1 --------------------------
	.section	.nv.constant0.triton_poi_fused_rsub_1,"a",@progbits
	.sectionflags	@""
	.align	4
.nv.constant0.triton_poi_fused_rsub_1:
	.zero		540
